//
// Generated by NVIDIA NVVM Compiler
//
// Compiler Build ID: CL-36424714
// Cuda compilation tools, release 13.0, V13.0.88
// Based on NVVM 20.0.0
//

.version 9.0
.target sm_100
.address_size 64

	// .globl	_Z11relu_kernelPKfPfi

.visible .entry _Z11relu_kernelPKfPfi(
	.param .u64 .ptr .align 1 _Z11relu_kernelPKfPfi_param_0,
	.param .u64 .ptr .align 1 _Z11relu_kernelPKfPfi_param_1,
	.param .u32 _Z11relu_kernelPKfPfi_param_2
)
{
	.reg .pred 	%p<2>;
	.reg .b32 	%r<5>;
	.reg .b32 	%f<3>;
	.reg .b64 	%rd<10>;

	ld.param.u64 	%rd2, [_Z11relu_kernelPKfPfi_param_0];
	ld.param.u64 	%rd3, [_Z11relu_kernelPKfPfi_param_1];
	ld.param.s32 	%rd4, [_Z11relu_kernelPKfPfi_param_2];
	mov.u32 	%r1, %ctaid.x;
	shl.b32 	%r2, %r1, 8;
	mov.u32 	%r3, %tid.x;
	add.s32 	%r4, %r2, %r3;
	cvt.u64.u32 	%rd1, %r4;
	setp.ge.u64 	%p1, %rd1, %rd4;
	@%p1 bra 	$L__BB0_2;
	cvta.to.global.u64 	%rd5, %rd3;
	cvta.to.global.u64 	%rd6, %rd2;
	shl.b64 	%rd7, %rd1, 2;
	add.s64 	%rd8, %rd6, %rd7;
	ld.global.f32 	%f1, [%rd8];
	max.f32 	%f2, %f1, 0f00000000;
	add.s64 	%rd9, %rd5, %rd7;
	st.global.f32 	[%rd9], %f2;
$L__BB0_2:
	ret;

}


// ===== COMPILED SASS (sm_100) =====

	.target	sm_100

	.elftype	@"ET_EXEC"


//--------------------- .note.nv.tkinfo           --------------------------
	.section	.note.nv.tkinfo,"",@"SHT_NOTE"
	.sectionflags	@"SHF_NOTE_NV_TKINFO"
	.tkinfo
        /*0018*/ 	.word	0x00000002
        /*0030*/ 	.string	""
        /*0030*/ 	.string	"ptxas"
        /*0030*/ 	.string	"Cuda compilation tools, release 13.0, V13.0.88"
        /*0030*/ 	.string	"Build cuda_13.0.r13.0/compiler.36424714_0"
        /*0030*/ 	.string	"-arch sm_100 -m 64 "



//--------------------- .note.nv.cuinfo           --------------------------
	.section	.note.nv.cuinfo,"",@"SHT_NOTE"
	.sectionflags	@"SHF_NOTE_NV_CUINFO"
        /*0018*/ 	.short	0x0002
        /*001a*/ 	.short	0x0064
        /*001c*/ 	.short	0x0082
	.zero		2


//--------------------- .nv.info                  --------------------------
	.section	.nv.info,"",@"SHT_CUDA_INFO"
	.align	4


	//----- nvinfo : EIATTR_REGCOUNT
	.align		4
        /*0000*/ 	.byte	0x04, 0x2f
        /*0002*/ 	.short	(.L_1 - .L_0)
	.align		4
.L_0:
        /*0004*/ 	.word	index@(_Z11relu_kernelPKfPfi)
        /*0008*/ 	.word	0x0000000a


	//----- nvinfo : EIATTR_FRAME_SIZE
	.align		4
.L_1:
        /*000c*/ 	.byte	0x04, 0x11
        /*000e*/ 	.short	(.L_3 - .L_2)
	.align		4
.L_2:
        /*0010*/ 	.word	index@(_Z11relu_kernelPKfPfi)
        /*0014*/ 	.word	0x00000000


	//----- nvinfo : EIATTR_MIN_STACK_SIZE
	.align		4
.L_3:
        /*0018*/ 	.byte	0x04, 0x12
        /*001a*/ 	.short	(.L_5 - .L_4)
	.align		4
.L_4:
        /*001c*/ 	.word	index@(_Z11relu_kernelPKfPfi)
        /*0020*/ 	.word	0x00000000
.L_5:


//--------------------- .nv.compat                --------------------------
	.section	.nv.compat,"",@"SHT_CUDA_COMPAT_INFO"
	.align	4
        /*0000*/ 	.byte	0x02, 0x09, 0x00, 0x00, 0x02, 0x02, 0x01, 0x00, 0x02, 0x05, 0x05, 0x00, 0x03, 0x07, 0x01, 0x01
        /*0010*/ 	.byte	0x02, 0x03, 0x00, 0x00, 0x02, 0x06, 0x01, 0x00, 0x04, 0x0b, 0x08, 0x00, 0x09, 0x00, 0x00, 0x00
        /*0020*/ 	.byte	0x00, 0x00, 0x00, 0x00


//--------------------- .nv.info._Z11relu_kernelPKfPfi --------------------------
	.section	.nv.info._Z11relu_kernelPKfPfi,"",@"SHT_CUDA_INFO"
	.sectionflags	@""
	.align	4


	//----- nvinfo : EIATTR_CUDA_API_VERSION
	.align		4
        /*0000*/ 	.byte	0x04, 0x37
        /*0002*/ 	.short	(.L_7 - .L_6)
.L_6:
        /*0004*/ 	.word	0x00000082


	//----- nvinfo : EIATTR_KPARAM_INFO
	.align		4
.L_7:
        /*0008*/ 	.byte	0x04, 0x17
        /*000a*/ 	.short	(.L_9 - .L_8)
.L_8:
        /*000c*/ 	.word	0x00000000
        /*0010*/ 	.short	0x0002
        /*0012*/ 	.short	0x0010
        /*0014*/ 	.byte	0x00, 0xf0, 0x11, 0x00


	//----- nvinfo : EIATTR_KPARAM_INFO
	.align		4
.L_9:
        /*0018*/ 	.byte	0x04, 0x17
        /*001a*/ 	.short	(.L_11 - .L_10)
.L_10:
        /*001c*/ 	.word	0x00000000
        /*0020*/ 	.short	0x0001
        /*0022*/ 	.short	0x0008
        /*0024*/ 	.byte	0x00, 0xf5, 0x21, 0x00


	//----- nvinfo : EIATTR_KPARAM_INFO
	.align		4
.L_11:
        /*0028*/ 	.byte	0x04, 0x17
        /*002a*/ 	.short	(.L_13 - .L_12)
.L_12:
        /*002c*/ 	.word	0x00000000
        /*0030*/ 	.short	0x0000
        /*0032*/ 	.short	0x0000
        /*0034*/ 	.byte	0x00, 0xf5, 0x21, 0x00


	//----- nvinfo : EIATTR_SPARSE_MMA_MASK
	.align		4
.L_13:
        /*0038*/ 	.byte	0x03, 0x50
        /*003a*/ 	.short	0x0000


	//----- nvinfo : EIATTR_MAXREG_COUNT
	.align		4
        /*003c*/ 	.byte	0x03, 0x1b
        /*003e*/ 	.short	0x00ff


	//----- nvinfo : EIATTR_MERCURY_ISA_VERSION
	.align		4
        /*0040*/ 	.byte	0x03, 0x5f
        /*0042*/ 	.short	0x0101


	//----- nvinfo : EIATTR_VRC_CTA_INIT_COUNT
	.align		4
        /*0044*/ 	.byte	0x02, 0x4a
	.zero		1
	.zero		1


	//----- nvinfo : EIATTR_EXIT_INSTR_OFFSETS
	.align		4
        /*0048*/ 	.byte	0x04, 0x1c
        /*004a*/ 	.short	(.L_15 - .L_14)


	//   ....[0]....
.L_14:
        /*004c*/ 	.word	0x00000080


	//   ....[1]....
        /*0050*/ 	.word	0x00000140


	//----- nvinfo : EIATTR_CBANK_PARAM_SIZE
	.align		4
.L_15:
        /*0054*/ 	.byte	0x03, 0x19
        /*0056*/ 	.short	0x0014


	//----- nvinfo : EIATTR_PARAM_CBANK
	.align		4
        /*0058*/ 	.byte	0x04, 0x0a
        /*005a*/ 	.short	(.L_17 - .L_16)
	.align		4
.L_16:
        /*005c*/ 	.word	index@(.nv.constant0._Z11relu_kernelPKfPfi)
        /*0060*/ 	.short	0x0380
        /*0062*/ 	.short	0x0014


	//----- nvinfo : EIATTR_SW_WAR
	.align		4
.L_17:
        /*0064*/ 	.byte	0x04, 0x36
        /*0066*/ 	.short	(.L_19 - .L_18)
.L_18:
        /*0068*/ 	.word	0x00000008
.L_19:


//--------------------- .nv.callgraph             --------------------------
	.section	.nv.callgraph,"",@"SHT_CUDA_CALLGRAPH"
	.align	4
	.sectionentsize	8
	.align		4
        /*0000*/ 	.word	0x00000000
	.align		4
        /*0004*/ 	.word	0xffffffff
	.align		4
        /*0008*/ 	.word	0x00000000
	.align		4
        /*000c*/ 	.word	0xfffffffe
	.align		4
        /*0010*/ 	.word	0x00000000
	.align		4
        /*0014*/ 	.word	0xfffffffd
	.align		4
        /*0018*/ 	.word	0x00000000
	.align		4
        /*001c*/ 	.word	0xfffffffc


//--------------------- .text._Z11relu_kernelPKfPfi --------------------------
	.section	.text._Z11relu_kernelPKfPfi,"ax",@progbits
	.align	128
        .global         _Z11relu_kernelPKfPfi
        .type           _Z11relu_kernelPKfPfi,@function
        .size           _Z11relu_kernelPKfPfi,(.L_x_1 - _Z11relu_kernelPKfPfi)
        .other          _Z11relu_kernelPKfPfi,@"STO_CUDA_ENTRY STV_DEFAULT"
_Z11relu_kernelPKfPfi:
.text._Z11relu_kernelPKfPfi:
[----:B------:R-:W-:Y:S01]  /*0000*/  LDC R1, c[0x0][0x37c] ;  /* 0x0000df00ff017b82 */ /* 0x000fe20000000800 */
[----:B------:R-:W0:Y:S01]  /*0010*/  S2R R0, SR_CTAID.X ;  /* 0x0000000000007919 */ /* 0x000e220000002500 */
[----:B------:R-:W1:Y:S01]  /*0020*/  LDCU UR5, c[0x0][0x390] ;  /* 0x00007200ff0577ac */ /* 0x000e620008000800 */
[----:B------:R-:W0:Y:S01]  /*0030*/  S2R R3, SR_TID.X ;  /* 0x0000000000037919 */ /* 0x000e220000002100 */
[----:B-1----:R-:W-:Y:S01]  /*0040*/  USHF.R.S32.HI UR4, URZ, 0x1f, UR5 ;  /* 0x0000001fff047899 */ /* 0x002fe20008011405 */
[----:B0-----:R-:W-:-:S05]  /*0050*/  IMAD R0, R0, 0x100, R3 ;  /* 0x0000010000007824 */ /* 0x001fca00078e0203 */
[----:B------:R-:W-:-:S04]  /*0060*/  ISETP.GE.U32.AND P0, PT, R0, UR5, PT ;  /* 0x0000000500007c0c */ /* 0x000fc8000bf06070 */
[----:B------:R-:W-:-:S13]  /*0070*/  ISETP.GE.U32.AND.EX P0, PT, RZ, UR4, PT, P0 ;  /* 0x00000004ff007c0c */ /* 0x000fda000bf06100 */
[----:B------:R-:W-:Y:S05]  /*0080*/  @P0 EXIT ;  /* 0x000000000000094d */ /* 0x000fea0003800000 */
[----:B------:R-:W0:Y:S01]  /*0090*/  LDCU.128 UR8, c[0x0][0x380] ;  /* 0x00007000ff0877ac */ /* 0x000e220008000c00 */
[----:B------:R-:W-:Y:S01]  /*00a0*/  IMAD.SHL.U32 R4, R0, 0x4, RZ ;  /* 0x0000000400047824 */ /* 0x000fe200078e00ff */
[----:B------:R-:W-:Y:S01]  /*00b0*/  SHF.R.U32.HI R0, RZ, 0x1e, R0 ;  /* 0x0000001eff007819 */ /* 0x000fe20000011600 */
[----:B------:R-:W1:Y:S03]  /*00c0*/  LDCU.64 UR4, c[0x0][0x358] ;  /* 0x00006b00ff0477ac */ /* 0x000e660008000a00 */
[----:B0-----:R-:W-:-:S04]  /*00d0*/  IADD3 R2, P0, PT, R4, UR8, RZ ;  /* 0x0000000804027c10 */ /* 0x001fc8000ff1e0ff */
[----:B------:R-:W-:-:S05]  /*00e0*/  IADD3.X R3, PT, PT, R0, UR9, RZ, P0, !PT ;  /* 0x0000000900037c10 */ /* 0x000fca00087fe4ff */
[----:B-1----:R-:W2:Y:S01]  /*00f0*/  LDG.E R2, desc[UR4][R2.64] ;  /* 0x0000000402027981 */ /* 0x002ea2000c1e1900 */
[----:B------:R-:W-:-:S04]  /*0100*/  IADD3 R4, P0, PT, R4, UR10, RZ ;  /* 0x0000000a04047c10 */ /* 0x000fc8000ff1e0ff */
[----:B------:R-:W-:Y:S02]  /*0110*/  IADD3.X R5, PT, PT, R0, UR11, RZ, P0, !PT ;  /* 0x0000000b00057c10 */ /* 0x000fe400087fe4ff */
[----:B--2---:R-:W-:-:S05]  /*0120*/  FMNMX R7, RZ, R2, !PT ;  /* 0x00000002ff077209 */ /* 0x004fca0007800000 */
[----:B------:R-:W-:Y:S01]  /*0130*/  STG.E desc[UR4][R4.64], R7 ;  /* 0x0000000704007986 */ /* 0x000fe2000c101904 */
[----:B------:R-:W-:Y:S05]  /*0140*/  EXIT ;  /* 0x000000000000794d */ /* 0x000fea0003800000 */
.L_x_0:
[----:B------:R-:W-:-:S00]  /*0150*/  BRA `(.L_x_0) ;  /* 0xfffffffc00fc7947 */ /* 0x000fc0000383ffff */
[----:B------:R-:W-:-:S00]  /*0160*/  NOP ;  /* 0x0000000000007918 */ /* 0x000fc00000000000 */
        /* <DEDUP_REMOVED lines=9> */
.L_x_1:


//--------------------- .nv.shared.reserved.0     --------------------------
	.section	.nv.shared.reserved.0,"aw",@nobits
	.weak		__nv_reservedSMEM_offset_0_alias
	.size		__nv_reservedSMEM_offset_0_alias, 0, 64
	.other		__nv_reservedSMEM_offset_0_alias,@"STO_CUDA_RESERVED_SHARED STV_DEFAULT"
__nv_reservedSMEM_offset_0_alias:
	.zero		0
	.zero		64


//--------------------- .nv.constant0._Z11relu_kernelPKfPfi --------------------------
	.section	.nv.constant0._Z11relu_kernelPKfPfi,"a",@progbits
	.sectionflags	@""
	.align	4
.nv.constant0._Z11relu_kernelPKfPfi:
	.zero		916


//--------------------- SYMBOLS --------------------------

	.type		.nv.reservedSmem.offset0,@object
	.size		.nv.reservedSmem.offset0,0x4
